	.headerflags	@"EF_CUDA_TEXMODE_UNIFIED EF_CUDA_64BIT_ADDRESS EF_CUDA_ACCELERATORS EF_CUDA_SM90 EF_CUDA_VIRTUAL_SM(EF_CUDA_SM90)"
	.elftype	@"ET_EXEC"


//--------------------- .nv.info                  --------------------------
	.section	.nv.info,"",@"SHT_CUDA_INFO"
	.align	4


	//----- nvinfo : EIATTR_REGCOUNT
	.align		4
        /*0000*/ 	.byte	0x04, 0x2f
        /*0002*/ 	.short	(.L_3 - .L_2)
	.align		4
.L_2:
        /*0004*/ 	.word	index@(triton_poi_fused__native_batch_norm_legit_no_training_clone_0)
        /*0008*/ 	.word	0x00000015


	//----- nvinfo : EIATTR_MIN_STACK_SIZE
	.align		4
.L_3:
        /*000c*/ 	.byte	0x04, 0x12
        /*000e*/ 	.short	(.L_5 - .L_4)
	.align		4
.L_4:
        /*0010*/ 	.word	index@(triton_poi_fused__native_batch_norm_legit_no_training_clone_0)
        /*0014*/ 	.word	0x00000000


	//----- nvinfo : EIATTR_FRAME_SIZE
	.align		4
.L_5:
        /*0018*/ 	.byte	0x04, 0x11
        /*001a*/ 	.short	(.L_7 - .L_6)
	.align		4
.L_6:
        /*001c*/ 	.word	index@(triton_poi_fused__native_batch_norm_legit_no_training_clone_0)
        /*0020*/ 	.word	0x00000000


	//----- nvinfo : EIATTR_MIN_STACK_SIZE
	.align		4
.L_7:
        /*0024*/ 	.byte	0x04, 0x12
        /*0026*/ 	.short	(.L_9 - .L_8)
	.align		4
.L_8:
        /*0028*/ 	.word	index@(triton_poi_fused__native_batch_norm_legit_no_training_clone_0)
        /*002c*/ 	.word	0x00000000
.L_9:


//--------------------- .nv.info.triton_poi_fused__native_batch_norm_legit_no_training_clone_0 --------------------------
	.section	.nv.info.triton_poi_fused__native_batch_norm_legit_no_training_clone_0,"",@"SHT_CUDA_INFO"
	.sectionflags	@""
	.align	4


	//----- nvinfo : EIATTR_CUDA_API_VERSION
	.align		4
        /*0000*/ 	.byte	0x04, 0x37
        /*0002*/ 	.short	(.L_11 - .L_10)
.L_10:
        /*0004*/ 	.word	0x0000007c


	//----- nvinfo : EIATTR_KPARAM_INFO
	.align		4
.L_11:
        /*0008*/ 	.byte	0x04, 0x17
        /*000a*/ 	.short	(.L_13 - .L_12)
.L_12:
        /*000c*/ 	.word	0x00000000
        /*0010*/ 	.short	0x0007
        /*0012*/ 	.short	0x0034
        /*0014*/ 	.byte	0x00, 0xf0, 0x11, 0x00


	//----- nvinfo : EIATTR_KPARAM_INFO
	.align		4
.L_13:
        /*0018*/ 	.byte	0x04, 0x17
        /*001a*/ 	.short	(.L_15 - .L_14)
.L_14:
        /*001c*/ 	.word	0x00000000
        /*0020*/ 	.short	0x0006
        /*0022*/ 	.short	0x0030
        /*0024*/ 	.byte	0x00, 0xf0, 0x11, 0x00


	//----- nvinfo : EIATTR_KPARAM_INFO
	.align		4
.L_15:
        /*0028*/ 	.byte	0x04, 0x17
        /*002a*/ 	.short	(.L_17 - .L_16)
.L_16:
        /*002c*/ 	.word	0x00000000
        /*0030*/ 	.short	0x0005
        /*0032*/ 	.short	0x0028
        /*0034*/ 	.byte	0x00, 0xf4, 0x21, 0x00


	//----- nvinfo : EIATTR_KPARAM_INFO
	.align		4
.L_17:
        /*0038*/ 	.byte	0x04, 0x17
        /*003a*/ 	.short	(.L_19 - .L_18)
.L_18:
        /*003c*/ 	.word	0x00000000
        /*0040*/ 	.short	0x0004
        /*0042*/ 	.short	0x0020
        /*0044*/ 	.byte	0x00, 0xf4, 0x21, 0x00


	//----- nvinfo : EIATTR_KPARAM_INFO
	.align		4
.L_19:
        /*0048*/ 	.byte	0x04, 0x17
        /*004a*/ 	.short	(.L_21 - .L_20)
.L_20:
        /*004c*/ 	.word	0x00000000
        /*0050*/ 	.short	0x0003
        /*0052*/ 	.short	0x0018
        /*0054*/ 	.byte	0x00, 0xf4, 0x21, 0x00


	//----- nvinfo : EIATTR_KPARAM_INFO
	.align		4
.L_21:
        /*0058*/ 	.byte	0x04, 0x17
        /*005a*/ 	.short	(.L_23 - .L_22)
.L_22:
        /*005c*/ 	.word	0x00000000
        /*0060*/ 	.short	0x0002
        /*0062*/ 	.short	0x0010
        /*0064*/ 	.byte	0x00, 0xf4, 0x21, 0x00


	//----- nvinfo : EIATTR_KPARAM_INFO
	.align		4
.L_23:
        /*0068*/ 	.byte	0x04, 0x17
        /*006a*/ 	.short	(.L_25 - .L_24)
.L_24:
        /*006c*/ 	.word	0x00000000
        /*0070*/ 	.short	0x0001
        /*0072*/ 	.short	0x0008
        /*0074*/ 	.byte	0x00, 0xf4, 0x21, 0x00


	//----- nvinfo : EIATTR_KPARAM_INFO
	.align		4
.L_25:
        /*0078*/ 	.byte	0x04, 0x17
        /*007a*/ 	.short	(.L_27 - .L_26)
.L_26:
        /*007c*/ 	.word	0x00000000
        /*0080*/ 	.short	0x0000
        /*0082*/ 	.short	0x0000
        /*0084*/ 	.byte	0x00, 0xf4, 0x21, 0x00


	//----- nvinfo : EIATTR_SPARSE_MMA_MASK
	.align		4
.L_27:
        /*0088*/ 	.byte	0x03, 0x50
        /*008a*/ 	.short	0x0000


	//----- nvinfo : EIATTR_MAXREG_COUNT
	.align		4
        /*008c*/ 	.byte	0x03, 0x1b
        /*008e*/ 	.short	0x00ff


	//----- nvinfo : EIATTR_EXIT_INSTR_OFFSETS
	.align		4
        /*0090*/ 	.byte	0x04, 0x1c
        /*0092*/ 	.short	(.L_29 - .L_28)


	//   ....[0]....
.L_28:
        /*0094*/ 	.word	0x00000350


	//   ....[1]....
        /*0098*/ 	.word	0x00000370


	//----- nvinfo : EIATTR_REQNTID
	.align		4
.L_29:
        /*009c*/ 	.byte	0x04, 0x10
        /*009e*/ 	.short	(.L_31 - .L_30)
.L_30:
        /*00a0*/ 	.word	0x00000020
        /*00a4*/ 	.word	0x00000001
        /*00a8*/ 	.word	0x00000001


	//----- nvinfo : EIATTR_CBANK_PARAM_SIZE
	.align		4
.L_31:
        /*00ac*/ 	.byte	0x03, 0x19
        /*00ae*/ 	.short	0x0038


	//----- nvinfo : EIATTR_PARAM_CBANK
	.align		4
        /*00b0*/ 	.byte	0x04, 0x0a
        /*00b2*/ 	.short	(.L_33 - .L_32)
	.align		4
.L_32:
        /*00b4*/ 	.word	index@(.nv.constant0.triton_poi_fused__native_batch_norm_legit_no_training_clone_0)
        /*00b8*/ 	.short	0x0210
        /*00ba*/ 	.short	0x0038


	//----- nvinfo : EIATTR_SW_WAR
	.align		4
.L_33:
        /*00bc*/ 	.byte	0x04, 0x36
        /*00be*/ 	.short	(.L_35 - .L_34)
.L_34:
        /*00c0*/ 	.word	0x00000008
.L_35:


//--------------------- .nv.callgraph             --------------------------
	.section	.nv.callgraph,"",@"SHT_CUDA_CALLGRAPH"
	.align	4
	.sectionentsize	8
	.align		4
        /*0000*/ 	.word	0x00000000
	.align		4
        /*0004*/ 	.word	0xffffffff
	.align		4
        /*0008*/ 	.word	0x00000000
	.align		4
        /*000c*/ 	.word	0xfffffffe
	.align		4
        /*0010*/ 	.word	0x00000000
	.align		4
        /*0014*/ 	.word	0xfffffffd
	.align		4
        /*0018*/ 	.word	0x00000000
	.align		4
        /*001c*/ 	.word	0xfffffffc


//--------------------- .nv.constant4             --------------------------
	.section	.nv.constant4,"a",@progbits
	.align	8
	.align		8
.nv.constant4:
        /*0000*/ 	.dword	_$_str
	.align		8
        /*0008*/ 	.dword	_$_str_$_2


//--------------------- .text.triton_poi_fused__native_batch_norm_legit_no_training_clone_0 --------------------------
	.section	.text.triton_poi_fused__native_batch_norm_legit_no_training_clone_0,"ax",@progbits
	.align	128
        .global         triton_poi_fused__native_batch_norm_legit_no_training_clone_0
        .type           triton_poi_fused__native_batch_norm_legit_no_training_clone_0,@function
        .size           triton_poi_fused__native_batch_norm_legit_no_training_clone_0,(.L_x_1 - triton_poi_fused__native_batch_norm_legit_no_training_clone_0)
        .other          triton_poi_fused__native_batch_norm_legit_no_training_clone_0,@"STO_CUDA_ENTRY STV_DEFAULT"
triton_poi_fused__native_batch_norm_legit_no_training_clone_0:
.text.triton_poi_fused__native_batch_norm_legit_no_training_clone_0:
[----:B------:R-:W0:Y:S01]  /*0000*/  LDC R1, c[0x0][0x28] ;  /* 0x00000a00ff017b82 */ /* 0x000e220000000800 */
[----:B------:R-:W1:Y:S07]  /*0010*/  S2R R18, SR_TID.X ;  /* 0x0000000000127919 */ /* 0x000e6e0000002100 */
[----:B------:R-:W2:Y:S01]  /*0020*/  S2UR UR4, SR_CTAID.Y ;  /* 0x00000000000479c3 */ /* 0x000ea20000002600 */
[----:B------:R-:W-:Y:S01]  /*0030*/  HFMA2.MMA R14, -RZ, RZ, 0, 0 ;  /* 0x00000000ff0e7435 */ /* 0x000fe200000001ff */
[----:B------:R-:W3:Y:S06]  /*0040*/  S2R R9, SR_CTAID.X ;  /* 0x0000000000097919 */ /* 0x000eec0000002500 */
[----:B------:R-:W4:Y:S08]  /*0050*/  LDC.64 R4, c[0x0][0x220] ;  /* 0x00008800ff047b82 */ /* 0x000f300000000a00 */
[----:B------:R-:W5:Y:S01]  /*0060*/  LDC.64 R2, c[0x0][0x210] ;  /* 0x00008400ff027b82 */ /* 0x000f620000000a00 */
[----:B--2---:R-:W-:-:S07]  /*0070*/  USHF.L.U32 UR4, UR4, 0x2, URZ ;  /* 0x0000000204047899 */ /* 0x004fce000800063f */
[----:B------:R-:W2:Y:S01]  /*0080*/  LDC.64 R6, c[0x0][0x218] ;  /* 0x00008600ff067b82 */ /* 0x000ea20000000a00 */
[----:B-1----:R-:W-:-:S07]  /*0090*/  SHF.R.U32.HI R0, RZ, 0x2, R18 ;  /* 0x00000002ff007819 */ /* 0x002fce0000011612 */
[----:B------:R-:W1:Y:S01]  /*00a0*/  LDC.64 R10, c[0x0][0x230] ;  /* 0x00008c00ff0a7b82 */ /* 0x000e620000000a00 */
[----:B------:R-:W-:-:S04]  /*00b0*/  SGXT.U32 R0, R0, 0x2 ;  /* 0x000000020000781a */ /* 0x000fc80000000000 */
[----:B------:R-:W-:Y:S01]  /*00c0*/  LOP3.LUT R13, R0, UR4, RZ, 0xfc, !PT ;  /* 0x00000004000d7c12 */ /* 0x000fe2000f8efcff */
[----:B------:R-:W-:-:S03]  /*00d0*/  ULDC.64 UR4, c[0x0][0x208] ;  /* 0x0000820000047ab9 */ /* 0x000fc60000000a00 */
[C---:B------:R-:W-:Y:S01]  /*00e0*/  ISETP.GE.AND P1, PT, R13.reuse, 0x4, PT ;  /* 0x000000040d00780c */ /* 0x040fe20003f26270 */
[----:B----4-:R-:W-:-:S12]  /*00f0*/  IMAD.WIDE R4, R13, 0x4, R4 ;  /* 0x000000040d047825 */ /* 0x010fd800078e0204 */
[----:B------:R2:W4:Y:S01]  /*0100*/  @!P1 LDG.E.EL R14, desc[UR4][R4.64] ;  /* 0x00000004040e9981 */ /* 0x000522000c2e1900 */
[----:B------:R-:W-:Y:S01]  /*0110*/  LOP3.LUT R0, R18, 0x3, RZ, 0xc0, !PT ;  /* 0x0000000312007812 */ /* 0x000fe200078ec0ff */
[----:B------:R-:W-:-:S03]  /*0120*/  IMAD.MOV.U32 R12, RZ, RZ, RZ ;  /* 0x000000ffff0c7224 */ /* 0x000fc600078e00ff */
[----:B---3--:R-:W-:Y:S02]  /*0130*/  LEA R0, R9, R0, 0x2 ;  /* 0x0000000009007211 */ /* 0x008fe400078e10ff */
[----:B------:R-:W3:Y:S02]  /*0140*/  LDC.64 R8, c[0x0][0x228] ;  /* 0x00008a00ff087b82 */ /* 0x000ee40000000a00 */
[C---:B------:R-:W-:Y:S01]  /*0150*/  ISETP.GE.AND P0, PT, R0.reuse, 0x4, PT ;  /* 0x000000040000780c */ /* 0x040fe20003f06270 */
[----:B------:R-:W-:Y:S02]  /*0160*/  IMAD R15, R0, 0x4, R13 ;  /* 0x00000004000f7824 */ /* 0x000fe400078e020d */
[C---:B--2---:R-:W-:Y:S01]  /*0170*/  IMAD.WIDE R4, R13.reuse, 0x4, R6 ;  /* 0x000000040d047825 */ /* 0x044fe200078e0206 */
[----:B------:R-:W-:-:S03]  /*0180*/  ISETP.LT.AND P0, PT, R13, 0x4, !P0 ;  /* 0x000000040d00780c */ /* 0x000fc60004701270 */
[----:B-----5:R-:W-:Y:S01]  /*0190*/  IMAD.WIDE R2, R15, 0x4, R2 ;  /* 0x000000040f027825 */ /* 0x020fe200078e0202 */
[----:B------:R-:W-:Y:S02]  /*01a0*/  MOV R15, RZ ;  /* 0x000000ff000f7202 */ /* 0x000fe40000000f00 */
[----:B------:R-:W-:-:S04]  /*01b0*/  CS2R R16, SRZ ;  /* 0x0000000000107805 */ /* 0x000fc8000001ff00 */
[----:B------:R2:W5:Y:S04]  /*01c0*/  @!P1 LDG.E.EL R15, desc[UR4][R4.64] ;  /* 0x00000004040f9981 */ /* 0x000568000c2e1900 */
[----:B------:R1:W5:Y:S01]  /*01d0*/  @P0 LDG.E R12, desc[UR4][R2.64] ;  /* 0x00000004020c0981 */ /* 0x000362000c1e1900 */
[----:B---3--:R-:W-:-:S04]  /*01e0*/  IMAD.WIDE R6, R13, 0x4, R8 ;  /* 0x000000040d067825 */ /* 0x008fc800078e0208 */
[C---:B-1----:R-:W-:Y:S01]  /*01f0*/  IMAD.WIDE R8, R13.reuse, 0x4, R10 ;  /* 0x000000040d087825 */ /* 0x042fe200078e020a */
[----:B------:R-:W3:Y:S01]  /*0200*/  @!P1 LDG.E.EL R16, desc[UR4][R6.64] ;  /* 0x0000000406109981 */ /* 0x000ee2000c2e1900 */
[----:B--2---:R-:W-:Y:S01]  /*0210*/  HFMA2.MMA R5, -RZ, RZ, 1.625, 0 ;  /* 0x3e800000ff057435 */ /* 0x004fe200000001ff */
[----:B0-----:R-:W0:Y:S02]  /*0220*/  LDC.64 R2, c[0x0][0x238] ;  /* 0x00008e00ff027b82 */ /* 0x001e240000000a00 */
[----:B------:R-:W3:Y:S01]  /*0230*/  @!P1 LDG.E.EL R17, desc[UR4][R8.64] ;  /* 0x0000000408119981 */ /* 0x000ee2000c2e1900 */
[----:B------:R-:W-:-:S04]  /*0240*/  IMAD R13, R13, 0x4, R0 ;  /* 0x000000040d0d7824 */ /* 0x000fc800078e0200 */
[----:B0-----:R-:W-:-:S04]  /*0250*/  IMAD.WIDE R2, R13, 0x4, R2 ;  /* 0x000000040d027825 */ /* 0x001fc800078e0202 */
[----:B----4-:R-:W-:-:S04]  /*0260*/  FADD R14, R14, 9.9999997473787516356e-06 ;  /* 0x3727c5ac0e0e7421 */ /* 0x010fc80000000000 */
[----:B------:R-:W0:Y:S02]  /*0270*/  MUFU.SQRT R10, R14 ;  /* 0x0000000e000a7308 */ /* 0x000e240000002000 */
[C---:B0-----:R-:W-:Y:S02]  /*0280*/  FSETP.GT.AND P1, PT, R10.reuse, 8.50705917302346158658e+37, PT ;  /* 0x7e8000000a00780b */ /* 0x041fe40003f24000 */
[----:B------:R-:W-:Y:S02]  /*0290*/  FSETP.GEU.AND P2, PT, R10, 1.175494350822287508e-38, PT ;  /* 0x008000000a00780b */ /* 0x000fe40003f4e000 */
[----:B------:R-:W-:Y:S01]  /*02a0*/  FSEL R5, R5, 1, P1 ;  /* 0x3f80000005057808 */ /* 0x000fe20000800000 */
[----:B-----5:R-:W-:-:S08]  /*02b0*/  FADD R12, -R15, R12 ;  /* 0x0000000c0f0c7221 */ /* 0x020fd00000000100 */
[----:B------:R-:W-:Y:S01]  /*02c0*/  @P1 FMUL R10, R10, 0.25 ;  /* 0x3e8000000a0a1820 */ /* 0x000fe20000400000 */
[----:B------:R-:W-:Y:S01]  /*02d0*/  LOP3.LUT P1, RZ, R18, 0x10, RZ, 0xc0, !PT ;  /* 0x0000001012ff7812 */ /* 0x000fe2000782c0ff */
[----:B------:R-:W-:Y:S02]  /*02e0*/  @!P2 FMUL R5, R5, 16777216 ;  /* 0x4b8000000505a820 */ /* 0x000fe40000400000 */
[----:B------:R-:W-:Y:S01]  /*02f0*/  @!P2 FMUL R10, R10, 16777216 ;  /* 0x4b8000000a0aa820 */ /* 0x000fe20000400000 */
[----:B------:R-:W-:-:S05]  /*0300*/  PLOP3.LUT P0, PT, P1, P0, PT, 0x8, 0x0 ;  /* 0x000000000000781c */ /* 0x000fca0000f00170 */
[----:B------:R-:W0:Y:S02]  /*0310*/  MUFU.RCP R10, R10 ;  /* 0x0000000a000a7308 */ /* 0x000e240000001000 */
[----:B0-----:R-:W-:-:S04]  /*0320*/  FMUL R5, R10, R5 ;  /* 0x000000050a057220 */ /* 0x001fc80000400000 */
[----:B------:R-:W-:-:S04]  /*0330*/  FMUL R12, R12, R5 ;  /* 0x000000050c0c7220 */ /* 0x000fc80000400000 */
[----:B---3--:R-:W-:Y:S01]  /*0340*/  FFMA R17, R12, R16, R17 ;  /* 0x000000100c117223 */ /* 0x008fe20000000011 */
[----:B------:R-:W-:Y:S06]  /*0350*/  @!P0 EXIT ;  /* 0x000000000000894d */ /* 0x000fec0003800000 */
[----:B------:R-:W-:Y:S01]  /*0360*/  STG.E desc[UR4][R2.64], R17 ;  /* 0x0000001102007986 */ /* 0x000fe2000c101904 */
[----:B------:R-:W-:Y:S05]  /*0370*/  EXIT ;  /* 0x000000000000794d */ /* 0x000fea0003800000 */
.L_x_0:
[----:B------:R-:W-:-:S00]  /*0380*/  BRA `(.L_x_0) ;  /* 0xfffffffc00fc7947 */ /* 0x000fc0000383ffff */
[----:B------:R-:W-:-:S00]  /*0390*/  NOP ;  /* 0x0000000000007918 */ /* 0x000fc00000000000 */
        /* <DEDUP_REMOVED lines=14> */
.L_x_1:


//--------------------- .nv.global.init           --------------------------
	.section	.nv.global.init,"aw",@progbits
.nv.global.init:
	.type		_$_str,@object
	.size		_$_str,(_$_str_$_2 - _$_str)
_$_str:
        /*0000*/ 	.byte	0x5f, 0x5f, 0x43, 0x55, 0x44, 0x41, 0x5f, 0x46, 0x54, 0x5a, 0x00
	.type		_$_str_$_2,@object
	.size		_$_str_$_2,(.L_1 - _$_str_$_2)
_$_str_$_2:
        /*000b*/ 	.byte	0x5f, 0x5f, 0x43, 0x55, 0x44, 0x41, 0x5f, 0x50, 0x52, 0x45, 0x43, 0x5f, 0x53, 0x51, 0x52, 0x54
        /*001b*/ 	.byte	0x00
.L_1:


//--------------------- .nv.constant0.triton_poi_fused__native_batch_norm_legit_no_training_clone_0 --------------------------
	.section	.nv.constant0.triton_poi_fused__native_batch_norm_legit_no_training_clone_0,"a",@progbits
	.sectionflags	@""
	.align	4
.nv.constant0.triton_poi_fused__native_batch_norm_legit_no_training_clone_0:
	.zero		584
